//
// Generated by NVIDIA NVVM Compiler
//
// Compiler Build ID: CL-36424714
// Cuda compilation tools, release 13.0, V13.0.88
// Based on NVVM 20.0.0
//

.version 9.0
.target sm_100
.address_size 64

	// .globl	_Z10MatrixCopyPdS_ii

.visible .entry _Z10MatrixCopyPdS_ii(
	.param .u64 .ptr .align 1 _Z10MatrixCopyPdS_ii_param_0,
	.param .u64 .ptr .align 1 _Z10MatrixCopyPdS_ii_param_1,
	.param .u32 _Z10MatrixCopyPdS_ii_param_2,
	.param .u32 _Z10MatrixCopyPdS_ii_param_3
)
{
	.reg .b32 	%r<5>;
	.reg .b64 	%rd<8>;
	.reg .b64 	%fd<2>;

	ld.param.u64 	%rd1, [_Z10MatrixCopyPdS_ii_param_0];
	ld.param.u64 	%rd2, [_Z10MatrixCopyPdS_ii_param_1];
	ld.param.u32 	%r1, [_Z10MatrixCopyPdS_ii_param_2];
	cvta.to.global.u64 	%rd3, %rd2;
	cvta.to.global.u64 	%rd4, %rd1;
	mov.u32 	%r2, %tid.x;
	mov.u32 	%r3, %tid.y;
	mad.lo.s32 	%r4, %r1, %r3, %r2;
	mul.wide.s32 	%rd5, %r4, 8;
	add.s64 	%rd6, %rd4, %rd5;
	ld.global.f64 	%fd1, [%rd6];
	add.s64 	%rd7, %rd3, %rd5;
	st.global.f64 	[%rd7], %fd1;
	ret;

}


// ===== COMPILED SASS (sm_100) =====

	.target	sm_100

	.elftype	@"ET_EXEC"


//--------------------- .note.nv.tkinfo           --------------------------
	.section	.note.nv.tkinfo,"",@"SHT_NOTE"
	.sectionflags	@"SHF_NOTE_NV_TKINFO"
	.tkinfo
        /*0018*/ 	.word	0x00000002
        /*0030*/ 	.string	""
        /*0030*/ 	.string	"ptxas"
        /*0030*/ 	.string	"Cuda compilation tools, release 13.0, V13.0.88"
        /*0030*/ 	.string	"Build cuda_13.0.r13.0/compiler.36424714_0"
        /*0030*/ 	.string	"-arch sm_100 -m 64 "



//--------------------- .note.nv.cuinfo           --------------------------
	.section	.note.nv.cuinfo,"",@"SHT_NOTE"
	.sectionflags	@"SHF_NOTE_NV_CUINFO"
        /*0018*/ 	.short	0x0002
        /*001a*/ 	.short	0x0064
        /*001c*/ 	.short	0x0082
	.zero		2


//--------------------- .nv.info                  --------------------------
	.section	.nv.info,"",@"SHT_CUDA_INFO"
	.align	4


	//----- nvinfo : EIATTR_REGCOUNT
	.align		4
        /*0000*/ 	.byte	0x04, 0x2f
        /*0002*/ 	.short	(.L_1 - .L_0)
	.align		4
.L_0:
        /*0004*/ 	.word	index@(_Z10MatrixCopyPdS_ii)
        /*0008*/ 	.word	0x0000000a


	//----- nvinfo : EIATTR_FRAME_SIZE
	.align		4
.L_1:
        /*000c*/ 	.byte	0x04, 0x11
        /*000e*/ 	.short	(.L_3 - .L_2)
	.align		4
.L_2:
        /*0010*/ 	.word	index@(_Z10MatrixCopyPdS_ii)
        /*0014*/ 	.word	0x00000000


	//----- nvinfo : EIATTR_MIN_STACK_SIZE
	.align		4
.L_3:
        /*0018*/ 	.byte	0x04, 0x12
        /*001a*/ 	.short	(.L_5 - .L_4)
	.align		4
.L_4:
        /*001c*/ 	.word	index@(_Z10MatrixCopyPdS_ii)
        /*0020*/ 	.word	0x00000000
.L_5:


//--------------------- .nv.compat                --------------------------
	.section	.nv.compat,"",@"SHT_CUDA_COMPAT_INFO"
	.align	4
        /*0000*/ 	.byte	0x02, 0x09, 0x00, 0x00, 0x02, 0x02, 0x01, 0x00, 0x02, 0x05, 0x05, 0x00, 0x03, 0x07, 0x01, 0x01
        /*0010*/ 	.byte	0x02, 0x03, 0x00, 0x00, 0x02, 0x06, 0x01, 0x00, 0x04, 0x0b, 0x08, 0x00, 0x09, 0x00, 0x00, 0x00
        /*0020*/ 	.byte	0x00, 0x00, 0x00, 0x00


//--------------------- .nv.info._Z10MatrixCopyPdS_ii --------------------------
	.section	.nv.info._Z10MatrixCopyPdS_ii,"",@"SHT_CUDA_INFO"
	.sectionflags	@""
	.align	4


	//----- nvinfo : EIATTR_CUDA_API_VERSION
	.align		4
        /*0000*/ 	.byte	0x04, 0x37
        /*0002*/ 	.short	(.L_7 - .L_6)
.L_6:
        /*0004*/ 	.word	0x00000082


	//----- nvinfo : EIATTR_KPARAM_INFO
	.align		4
.L_7:
        /*0008*/ 	.byte	0x04, 0x17
        /*000a*/ 	.short	(.L_9 - .L_8)
.L_8:
        /*000c*/ 	.word	0x00000000
        /*0010*/ 	.short	0x0003
        /*0012*/ 	.short	0x0014
        /*0014*/ 	.byte	0x00, 0xf0, 0x11, 0x00


	//----- nvinfo : EIATTR_KPARAM_INFO
	.align		4
.L_9:
        /*0018*/ 	.byte	0x04, 0x17
        /*001a*/ 	.short	(.L_11 - .L_10)
.L_10:
        /*001c*/ 	.word	0x00000000
        /*0020*/ 	.short	0x0002
        /*0022*/ 	.short	0x0010
        /*0024*/ 	.byte	0x00, 0xf0, 0x11, 0x00


	//----- nvinfo : EIATTR_KPARAM_INFO
	.align		4
.L_11:
        /*0028*/ 	.byte	0x04, 0x17
        /*002a*/ 	.short	(.L_13 - .L_12)
.L_12:
        /*002c*/ 	.word	0x00000000
        /*0030*/ 	.short	0x0001
        /*0032*/ 	.short	0x0008
        /*0034*/ 	.byte	0x00, 0xf5, 0x21, 0x00


	//----- nvinfo : EIATTR_KPARAM_INFO
	.align		4
.L_13:
        /*0038*/ 	.byte	0x04, 0x17
        /*003a*/ 	.short	(.L_15 - .L_14)
.L_14:
        /*003c*/ 	.word	0x00000000
        /*0040*/ 	.short	0x0000
        /*0042*/ 	.short	0x0000
        /*0044*/ 	.byte	0x00, 0xf5, 0x21, 0x00


	//----- nvinfo : EIATTR_SPARSE_MMA_MASK
	.align		4
.L_15:
        /*0048*/ 	.byte	0x03, 0x50
        /*004a*/ 	.short	0x0000


	//----- nvinfo : EIATTR_MAXREG_COUNT
	.align		4
        /*004c*/ 	.byte	0x03, 0x1b
        /*004e*/ 	.short	0x00ff


	//----- nvinfo : EIATTR_MERCURY_ISA_VERSION
	.align		4
        /*0050*/ 	.byte	0x03, 0x5f
        /*0052*/ 	.short	0x0101


	//----- nvinfo : EIATTR_VRC_CTA_INIT_COUNT
	.align		4
        /*0054*/ 	.byte	0x02, 0x4a
	.zero		1
	.zero		1


	//----- nvinfo : EIATTR_EXIT_INSTR_OFFSETS
	.align		4
        /*0058*/ 	.byte	0x04, 0x1c
        /*005a*/ 	.short	(.L_17 - .L_16)


	//   ....[0]....
.L_16:
        /*005c*/ 	.word	0x000000c0


	//----- nvinfo : EIATTR_CBANK_PARAM_SIZE
	.align		4
.L_17:
        /*0060*/ 	.byte	0x03, 0x19
        /*0062*/ 	.short	0x0018


	//----- nvinfo : EIATTR_PARAM_CBANK
	.align		4
        /*0064*/ 	.byte	0x04, 0x0a
        /*0066*/ 	.short	(.L_19 - .L_18)
	.align		4
.L_18:
        /*0068*/ 	.word	index@(.nv.constant0._Z10MatrixCopyPdS_ii)
        /*006c*/ 	.short	0x0380
        /*006e*/ 	.short	0x0018


	//----- nvinfo : EIATTR_SW_WAR
	.align		4
.L_19:
        /*0070*/ 	.byte	0x04, 0x36
        /*0072*/ 	.short	(.L_21 - .L_20)
.L_20:
        /*0074*/ 	.word	0x00000008
.L_21:


//--------------------- .nv.callgraph             --------------------------
	.section	.nv.callgraph,"",@"SHT_CUDA_CALLGRAPH"
	.align	4
	.sectionentsize	8
	.align		4
        /*0000*/ 	.word	0x00000000
	.align		4
        /*0004*/ 	.word	0xffffffff
	.align		4
        /*0008*/ 	.word	0x00000000
	.align		4
        /*000c*/ 	.word	0xfffffffe
	.align		4
        /*0010*/ 	.word	0x00000000
	.align		4
        /*0014*/ 	.word	0xfffffffd
	.align		4
        /*0018*/ 	.word	0x00000000
	.align		4
        /*001c*/ 	.word	0xfffffffc


//--------------------- .text._Z10MatrixCopyPdS_ii --------------------------
	.section	.text._Z10MatrixCopyPdS_ii,"ax",@progbits
	.align	128
        .global         _Z10MatrixCopyPdS_ii
        .type           _Z10MatrixCopyPdS_ii,@function
        .size           _Z10MatrixCopyPdS_ii,(.L_x_1 - _Z10MatrixCopyPdS_ii)
        .other          _Z10MatrixCopyPdS_ii,@"STO_CUDA_ENTRY STV_DEFAULT"
_Z10MatrixCopyPdS_ii:
.text._Z10MatrixCopyPdS_ii:
[----:B------:R-:W-:Y:S01]  /*0000*/  LDC R1, c[0x0][0x37c] ;  /* 0x0000df00ff017b82 */ /* 0x000fe20000000800 */
[----:B------:R-:W0:Y:S07]  /*0010*/  S2R R7, SR_TID.X ;  /* 0x0000000000077919 */ /* 0x000e2e0000002100 */
[----:B------:R-:W1:Y:S01]  /*0020*/  LDC.64 R2, c[0x0][0x380] ;  /* 0x0000e000ff027b82 */ /* 0x000e620000000a00 */
[----:B------:R-:W0:Y:S01]  /*0030*/  LDCU UR6, c[0x0][0x390] ;  /* 0x00007200ff0677ac */ /* 0x000e220008000800 */
[----:B------:R-:W0:Y:S01]  /*0040*/  S2R R0, SR_TID.Y ;  /* 0x0000000000007919 */ /* 0x000e220000002200 */
[----:B------:R-:W2:Y:S05]  /*0050*/  LDCU.64 UR4, c[0x0][0x358] ;  /* 0x00006b00ff0477ac */ /* 0x000eaa0008000a00 */
[----:B------:R-:W3:Y:S01]  /*0060*/  LDC.64 R4, c[0x0][0x388] ;  /* 0x0000e200ff047b82 */ /* 0x000ee20000000a00 */
[----:B0-----:R-:W-:-:S04]  /*0070*/  IMAD R7, R0, UR6, R7 ;  /* 0x0000000600077c24 */ /* 0x001fc8000f8e0207 */
[----:B-1----:R-:W-:-:S06]  /*0080*/  IMAD.WIDE R2, R7, 0x8, R2 ;  /* 0x0000000807027825 */ /* 0x002fcc00078e0202 */
[----:B--2---:R-:W2:Y:S01]  /*0090*/  LDG.E.64 R2, desc[UR4][R2.64] ;  /* 0x0000000402027981 */ /* 0x004ea2000c1e1b00 */
[----:B---3--:R-:W-:-:S05]  /*00a0*/  IMAD.WIDE R4, R7, 0x8, R4 ;  /* 0x0000000807047825 */ /* 0x008fca00078e0204 */
[----:B--2---:R-:W-:Y:S01]  /*00b0*/  STG.E.64 desc[UR4][R4.64], R2 ;  /* 0x0000000204007986 */ /* 0x004fe2000c101b04 */
[----:B------:R-:W-:Y:S05]  /*00c0*/  EXIT ;  /* 0x000000000000794d */ /* 0x000fea0003800000 */
.L_x_0:
[----:B------:R-:W-:-:S00]  /*00d0*/  BRA `(.L_x_0) ;  /* 0xfffffffc00fc7947 */ /* 0x000fc0000383ffff */
[----:B------:R-:W-:-:S00]  /*00e0*/  NOP ;  /* 0x0000000000007918 */ /* 0x000fc00000000000 */
        /* <DEDUP_REMOVED lines=9> */
.L_x_1:


//--------------------- .nv.shared.reserved.0     --------------------------
	.section	.nv.shared.reserved.0,"aw",@nobits
	.weak		__nv_reservedSMEM_offset_0_alias
	.size		__nv_reservedSMEM_offset_0_alias, 0, 64
	.other		__nv_reservedSMEM_offset_0_alias,@"STO_CUDA_RESERVED_SHARED STV_DEFAULT"
__nv_reservedSMEM_offset_0_alias:
	.zero		0
	.zero		64


//--------------------- .nv.constant0._Z10MatrixCopyPdS_ii --------------------------
	.section	.nv.constant0._Z10MatrixCopyPdS_ii,"a",@progbits
	.sectionflags	@""
	.align	4
.nv.constant0._Z10MatrixCopyPdS_ii:
	.zero		920


//--------------------- SYMBOLS --------------------------

	.type		.nv.reservedSmem.offset0,@object
	.size		.nv.reservedSmem.offset0,0x4
